//
// Generated by NVIDIA NVVM Compiler
//
// Compiler Build ID: CL-36424714
// Cuda compilation tools, release 13.0, V13.0.88
// Based on NVVM 20.0.0
//

.version 9.0
.target sm_100
.address_size 64

	// .globl	_Z21reductionSharedKernelPiS_i
// _ZZ16sortSharedKernelPiiE6s_part has been demoted
.extern .shared .align 16 .b8 sdata[];

.visible .entry _Z21reductionSharedKernelPiS_i(
	.param .u64 .ptr .align 1 _Z21reductionSharedKernelPiS_i_param_0,
	.param .u64 .ptr .align 1 _Z21reductionSharedKernelPiS_i_param_1,
	.param .u32 _Z21reductionSharedKernelPiS_i_param_2
)
{
	.reg .pred 	%p<6>;
	.reg .b32 	%r<22>;
	.reg .b64 	%rd<9>;

	ld.param.u64 	%rd1, [_Z21reductionSharedKernelPiS_i_param_0];
	ld.param.u64 	%rd2, [_Z21reductionSharedKernelPiS_i_param_1];
	ld.param.u32 	%r11, [_Z21reductionSharedKernelPiS_i_param_2];
	mov.u32 	%r1, %tid.x;
	mov.u32 	%r2, %ctaid.x;
	mov.u32 	%r21, %ntid.x;
	mad.lo.s32 	%r4, %r2, %r21, %r1;
	setp.ge.s32 	%p1, %r4, %r11;
	mov.b32 	%r20, 0;
	@%p1 bra 	$L__BB0_2;
	cvta.to.global.u64 	%rd3, %rd1;
	mul.wide.s32 	%rd4, %r4, 4;
	add.s64 	%rd5, %rd3, %rd4;
	ld.global.u32 	%r20, [%rd5];
$L__BB0_2:
	shl.b32 	%r12, %r1, 2;
	mov.u32 	%r13, sdata;
	add.s32 	%r7, %r13, %r12;
	st.shared.u32 	[%r7], %r20;
	bar.sync 	0;
	setp.lt.u32 	%p2, %r21, 2;
	@%p2 bra 	$L__BB0_6;
$L__BB0_3:
	shr.u32 	%r9, %r21, 1;
	setp.ge.u32 	%p3, %r1, %r9;
	@%p3 bra 	$L__BB0_5;
	shl.b32 	%r14, %r9, 2;
	add.s32 	%r15, %r7, %r14;
	ld.shared.u32 	%r16, [%r15];
	ld.shared.u32 	%r17, [%r7];
	add.s32 	%r18, %r17, %r16;
	st.shared.u32 	[%r7], %r18;
$L__BB0_5:
	bar.sync 	0;
	setp.gt.u32 	%p4, %r21, 3;
	mov.u32 	%r21, %r9;
	@%p4 bra 	$L__BB0_3;
$L__BB0_6:
	setp.ne.s32 	%p5, %r1, 0;
	@%p5 bra 	$L__BB0_8;
	ld.shared.u32 	%r19, [sdata];
	cvta.to.global.u64 	%rd6, %rd2;
	mul.wide.u32 	%rd7, %r2, 4;
	add.s64 	%rd8, %rd6, %rd7;
	st.global.u32 	[%rd8], %r19;
$L__BB0_8:
	ret;

}
	// .globl	_Z16sortSharedKernelPii
.visible .entry _Z16sortSharedKernelPii(
	.param .u64 .ptr .align 1 _Z16sortSharedKernelPii_param_0,
	.param .u32 _Z16sortSharedKernelPii_param_1
)
{
	.reg .pred 	%p<19>;
	.reg .b32 	%r<69>;
	.reg .b64 	%rd<5>;
	// demoted variable
	.shared .align 4 .b8 _ZZ16sortSharedKernelPiiE6s_part[1024];
	ld.param.u64 	%rd2, [_Z16sortSharedKernelPii_param_0];
	ld.param.u32 	%r40, [_Z16sortSharedKernelPii_param_1];
	cvta.to.global.u64 	%rd3, %rd2;
	mov.u32 	%r1, %tid.x;
	mov.u32 	%r42, %ctaid.x;
	mov.u32 	%r43, %ntid.x;
	mul.lo.s32 	%r2, %r42, %r43;
	add.s32 	%r3, %r2, %r1;
	setp.ge.s32 	%p1, %r3, %r40;
	mul.wide.s32 	%rd4, %r3, 4;
	add.s64 	%rd1, %rd3, %rd4;
	mov.b32 	%r56, 2147483647;
	@%p1 bra 	$L__BB1_2;
	ld.global.u32 	%r56, [%rd1];
$L__BB1_2:
	shl.b32 	%r44, %r1, 2;
	mov.u32 	%r45, _ZZ16sortSharedKernelPiiE6s_part;
	add.s32 	%r6, %r45, %r44;
	st.shared.u32 	[%r6], %r56;
	bar.sync 	0;
	setp.ne.s32 	%p2, %r1, 0;
	@%p2 bra 	$L__BB1_27;
	sub.s32 	%r46, %r40, %r2;
	min.s32 	%r7, %r46, 256;
	setp.lt.s32 	%p3, %r46, 2;
	@%p3 bra 	$L__BB1_27;
	add.s32 	%r57, %r7, -1;
	max.s32 	%r9, %r57, 1;
	add.s32 	%r10, %r7, -2;
	mov.b32 	%r58, 0;
$L__BB1_5:
	sub.s32 	%r48, %r58, %r7;
	setp.gt.s32 	%p4, %r48, -2;
	@%p4 bra 	$L__BB1_26;
	and.b32  	%r13, %r57, 3;
	sub.s32 	%r50, %r10, %r58;
	setp.lt.u32 	%p5, %r50, 3;
	mov.b32 	%r66, 0;
	@%p5 bra 	$L__BB1_17;
	and.b32  	%r66, %r57, -4;
	ld.shared.u32 	%r61, [_ZZ16sortSharedKernelPiiE6s_part];
	add.s32 	%r60, %r45, 8;
	neg.s32 	%r59, %r66;
$L__BB1_8:
	ld.shared.u32 	%r62, [%r60+-4];
	setp.le.s32 	%p6, %r61, %r62;
	@%p6 bra 	$L__BB1_10;
	st.shared.u32 	[%r60+-8], %r62;
	st.shared.u32 	[%r60+-4], %r61;
	mov.u32 	%r62, %r61;
$L__BB1_10:
	ld.shared.u32 	%r63, [%r60];
	setp.le.s32 	%p7, %r62, %r63;
	@%p7 bra 	$L__BB1_12;
	st.shared.u32 	[%r60+-4], %r63;
	st.shared.u32 	[%r60], %r62;
	mov.u32 	%r63, %r62;
$L__BB1_12:
	ld.shared.u32 	%r64, [%r60+4];
	setp.le.s32 	%p8, %r63, %r64;
	@%p8 bra 	$L__BB1_14;
	st.shared.u32 	[%r60], %r64;
	st.shared.u32 	[%r60+4], %r63;
	mov.u32 	%r64, %r63;
$L__BB1_14:
	ld.shared.u32 	%r61, [%r60+8];
	setp.le.s32 	%p9, %r64, %r61;
	@%p9 bra 	$L__BB1_16;
	st.shared.u32 	[%r60+4], %r61;
	st.shared.u32 	[%r60+8], %r64;
	mov.u32 	%r61, %r64;
$L__BB1_16:
	add.s32 	%r60, %r60, 16;
	add.s32 	%r59, %r59, 4;
	setp.ne.s32 	%p10, %r59, 0;
	@%p10 bra 	$L__BB1_8;
$L__BB1_17:
	setp.eq.s32 	%p11, %r13, 0;
	@%p11 bra 	$L__BB1_26;
	shl.b32 	%r53, %r66, 2;
	add.s32 	%r31, %r45, %r53;
	ld.shared.u32 	%r32, [%r31];
	ld.shared.u32 	%r67, [%r31+4];
	setp.le.s32 	%p12, %r32, %r67;
	@%p12 bra 	$L__BB1_20;
	st.shared.u32 	[%r31], %r67;
	st.shared.u32 	[%r31+4], %r32;
	mov.u32 	%r67, %r32;
$L__BB1_20:
	setp.eq.s32 	%p13, %r13, 1;
	@%p13 bra 	$L__BB1_26;
	ld.shared.u32 	%r68, [%r31+8];
	setp.le.s32 	%p14, %r67, %r68;
	@%p14 bra 	$L__BB1_23;
	st.shared.u32 	[%r31+4], %r68;
	st.shared.u32 	[%r31+8], %r67;
	mov.u32 	%r68, %r67;
$L__BB1_23:
	setp.eq.s32 	%p15, %r13, 2;
	@%p15 bra 	$L__BB1_26;
	ld.shared.u32 	%r37, [%r31+12];
	setp.le.s32 	%p16, %r68, %r37;
	@%p16 bra 	$L__BB1_26;
	st.shared.u32 	[%r31+8], %r37;
	st.shared.u32 	[%r31+12], %r68;
$L__BB1_26:
	add.s32 	%r58, %r58, 1;
	add.s32 	%r57, %r57, -1;
	setp.ne.s32 	%p17, %r58, %r9;
	@%p17 bra 	$L__BB1_5;
$L__BB1_27:
	setp.ge.s32 	%p18, %r3, %r40;
	bar.sync 	0;
	@%p18 bra 	$L__BB1_29;
	ld.shared.u32 	%r55, [%r6];
	st.global.u32 	[%rd1], %r55;
$L__BB1_29:
	ret;

}


// ===== COMPILED SASS (sm_100) =====

	.target	sm_100

	.elftype	@"ET_EXEC"


//--------------------- .note.nv.tkinfo           --------------------------
	.section	.note.nv.tkinfo,"",@"SHT_NOTE"
	.sectionflags	@"SHF_NOTE_NV_TKINFO"
	.tkinfo
        /*0018*/ 	.word	0x00000002
        /*0030*/ 	.string	""
        /*0030*/ 	.string	"ptxas"
        /*0030*/ 	.string	"Cuda compilation tools, release 13.0, V13.0.88"
        /*0030*/ 	.string	"Build cuda_13.0.r13.0/compiler.36424714_0"
        /*0030*/ 	.string	"-arch sm_100 -m 64 "



//--------------------- .note.nv.cuinfo           --------------------------
	.section	.note.nv.cuinfo,"",@"SHT_NOTE"
	.sectionflags	@"SHF_NOTE_NV_CUINFO"
        /*0018*/ 	.short	0x0002
        /*001a*/ 	.short	0x0064
        /*001c*/ 	.short	0x0082
	.zero		2


//--------------------- .nv.info                  --------------------------
	.section	.nv.info,"",@"SHT_CUDA_INFO"
	.align	4


	//----- nvinfo : EIATTR_REGCOUNT
	.align		4
        /*0000*/ 	.byte	0x04, 0x2f
        /*0002*/ 	.short	(.L_1 - .L_0)
	.align		4
.L_0:
        /*0004*/ 	.word	index@(_Z21reductionSharedKernelPiS_i)
        /*0008*/ 	.word	0x0000000b


	//----- nvinfo : EIATTR_FRAME_SIZE
	.align		4
.L_1:
        /*000c*/ 	.byte	0x04, 0x11
        /*000e*/ 	.short	(.L_3 - .L_2)
	.align		4
.L_2:
        /*0010*/ 	.word	index@(_Z21reductionSharedKernelPiS_i)
        /*0014*/ 	.word	0x00000000


	//----- nvinfo : EIATTR_REGCOUNT
	.align		4
.L_3:
        /*0018*/ 	.byte	0x04, 0x2f
        /*001a*/ 	.short	(.L_5 - .L_4)
	.align		4
.L_4:
        /*001c*/ 	.word	index@(_Z16sortSharedKernelPii)
        /*0020*/ 	.word	0x00000012


	//----- nvinfo : EIATTR_FRAME_SIZE
	.align		4
.L_5:
        /*0024*/ 	.byte	0x04, 0x11
        /*0026*/ 	.short	(.L_7 - .L_6)
	.align		4
.L_6:
        /*0028*/ 	.word	index@(_Z16sortSharedKernelPii)
        /*002c*/ 	.word	0x00000000


	//----- nvinfo : EIATTR_MIN_STACK_SIZE
	.align		4
.L_7:
        /*0030*/ 	.byte	0x04, 0x12
        /*0032*/ 	.short	(.L_9 - .L_8)
	.align		4
.L_8:
        /*0034*/ 	.word	index@(_Z16sortSharedKernelPii)
        /*0038*/ 	.word	0x00000000


	//----- nvinfo : EIATTR_MIN_STACK_SIZE
	.align		4
.L_9:
        /*003c*/ 	.byte	0x04, 0x12
        /*003e*/ 	.short	(.L_11 - .L_10)
	.align		4
.L_10:
        /*0040*/ 	.word	index@(_Z21reductionSharedKernelPiS_i)
        /*0044*/ 	.word	0x00000000
.L_11:


//--------------------- .nv.compat                --------------------------
	.section	.nv.compat,"",@"SHT_CUDA_COMPAT_INFO"
	.align	4
        /*0000*/ 	.byte	0x02, 0x09, 0x00, 0x00, 0x02, 0x02, 0x01, 0x00, 0x02, 0x05, 0x05, 0x00, 0x03, 0x07, 0x01, 0x01
        /*0010*/ 	.byte	0x02, 0x03, 0x00, 0x00, 0x02, 0x06, 0x01, 0x00, 0x04, 0x0b, 0x08, 0x00, 0x09, 0x00, 0x00, 0x00
        /*0020*/ 	.byte	0x00, 0x00, 0x00, 0x00


//--------------------- .nv.info._Z16sortSharedKernelPii --------------------------
	.section	.nv.info._Z16sortSharedKernelPii,"",@"SHT_CUDA_INFO"
	.sectionflags	@""
	.align	4


	//----- nvinfo : EIATTR_CUDA_API_VERSION
	.align		4
        /*0000*/ 	.byte	0x04, 0x37
        /*0002*/ 	.short	(.L_13 - .L_12)
.L_12:
        /*0004*/ 	.word	0x00000082


	//----- nvinfo : EIATTR_KPARAM_INFO
	.align		4
.L_13:
        /*0008*/ 	.byte	0x04, 0x17
        /*000a*/ 	.short	(.L_15 - .L_14)
.L_14:
        /*000c*/ 	.word	0x00000000
        /*0010*/ 	.short	0x0001
        /*0012*/ 	.short	0x0008
        /*0014*/ 	.byte	0x00, 0xf0, 0x11, 0x00


	//----- nvinfo : EIATTR_KPARAM_INFO
	.align		4
.L_15:
        /*0018*/ 	.byte	0x04, 0x17
        /*001a*/ 	.short	(.L_17 - .L_16)
.L_16:
        /*001c*/ 	.word	0x00000000
        /*0020*/ 	.short	0x0000
        /*0022*/ 	.short	0x0000
        /*0024*/ 	.byte	0x00, 0xf5, 0x21, 0x00


	//----- nvinfo : EIATTR_SPARSE_MMA_MASK
	.align		4
.L_17:
        /*0028*/ 	.byte	0x03, 0x50
        /*002a*/ 	.short	0x0000


	//----- nvinfo : EIATTR_MAXREG_COUNT
	.align		4
        /*002c*/ 	.byte	0x03, 0x1b
        /*002e*/ 	.short	0x00ff


	//----- nvinfo : EIATTR_NUM_BARRIERS
	.align		4
        /*0030*/ 	.byte	0x02, 0x4c
        /*0032*/ 	.byte	0x01
	.zero		1


	//----- nvinfo : EIATTR_MERCURY_ISA_VERSION
	.align		4
        /*0034*/ 	.byte	0x03, 0x5f
        /*0036*/ 	.short	0x0101


	//----- nvinfo : EIATTR_VRC_CTA_INIT_COUNT
	.align		4
        /*0038*/ 	.byte	0x02, 0x4a
	.zero		1
	.zero		1


	//----- nvinfo : EIATTR_EXIT_INSTR_OFFSETS
	.align		4
        /*003c*/ 	.byte	0x04, 0x1c
        /*003e*/ 	.short	(.L_19 - .L_18)


	//   ....[0]....
.L_18:
        /*0040*/ 	.word	0x00000e70


	//   ....[1]....
        /*0044*/ 	.word	0x00000ea0


	//----- nvinfo : EIATTR_CRS_STACK_SIZE
	.align		4
.L_19:
        /*0048*/ 	.byte	0x04, 0x1e
        /*004a*/ 	.short	(.L_21 - .L_20)
.L_20:
        /*004c*/ 	.word	0x00000000


	//----- nvinfo : EIATTR_CBANK_PARAM_SIZE
	.align		4
.L_21:
        /*0050*/ 	.byte	0x03, 0x19
        /*0052*/ 	.short	0x000c


	//----- nvinfo : EIATTR_PARAM_CBANK
	.align		4
        /*0054*/ 	.byte	0x04, 0x0a
        /*0056*/ 	.short	(.L_23 - .L_22)
	.align		4
.L_22:
        /*0058*/ 	.word	index@(.nv.constant0._Z16sortSharedKernelPii)
        /*005c*/ 	.short	0x0380
        /*005e*/ 	.short	0x000c


	//----- nvinfo : EIATTR_SW_WAR
	.align		4
.L_23:
        /*0060*/ 	.byte	0x04, 0x36
        /*0062*/ 	.short	(.L_25 - .L_24)
.L_24:
        /*0064*/ 	.word	0x00000008
.L_25:


//--------------------- .nv.info._Z21reductionSharedKernelPiS_i --------------------------
	.section	.nv.info._Z21reductionSharedKernelPiS_i,"",@"SHT_CUDA_INFO"
	.sectionflags	@""
	.align	4


	//----- nvinfo : EIATTR_CUDA_API_VERSION
	.align		4
        /*0000*/ 	.byte	0x04, 0x37
        /*0002*/ 	.short	(.L_27 - .L_26)
.L_26:
        /*0004*/ 	.word	0x00000082


	//----- nvinfo : EIATTR_KPARAM_INFO
	.align		4
.L_27:
        /*0008*/ 	.byte	0x04, 0x17
        /*000a*/ 	.short	(.L_29 - .L_28)
.L_28:
        /*000c*/ 	.word	0x00000000
        /*0010*/ 	.short	0x0002
        /*0012*/ 	.short	0x0010
        /*0014*/ 	.byte	0x00, 0xf0, 0x11, 0x00


	//----- nvinfo : EIATTR_KPARAM_INFO
	.align		4
.L_29:
        /*0018*/ 	.byte	0x04, 0x17
        /*001a*/ 	.short	(.L_31 - .L_30)
.L_30:
        /*001c*/ 	.word	0x00000000
        /*0020*/ 	.short	0x0001
        /*0022*/ 	.short	0x0008
        /*0024*/ 	.byte	0x00, 0xf5, 0x21, 0x00


	//----- nvinfo : EIATTR_KPARAM_INFO
	.align		4
.L_31:
        /*0028*/ 	.byte	0x04, 0x17
        /*002a*/ 	.short	(.L_33 - .L_32)
.L_32:
        /*002c*/ 	.word	0x00000000
        /*0030*/ 	.short	0x0000
        /*0032*/ 	.short	0x0000
        /*0034*/ 	.byte	0x00, 0xf5, 0x21, 0x00


	//----- nvinfo : EIATTR_SPARSE_MMA_MASK
	.align		4
.L_33:
        /*0038*/ 	.byte	0x03, 0x50
        /*003a*/ 	.short	0x0000


	//----- nvinfo : EIATTR_MAXREG_COUNT
	.align		4
        /*003c*/ 	.byte	0x03, 0x1b
        /*003e*/ 	.short	0x00ff


	//----- nvinfo : EIATTR_NUM_BARRIERS
	.align		4
        /*0040*/ 	.byte	0x02, 0x4c
        /*0042*/ 	.byte	0x01
	.zero		1


	//----- nvinfo : EIATTR_MERCURY_ISA_VERSION
	.align		4
        /*0044*/ 	.byte	0x03, 0x5f
        /*0046*/ 	.short	0x0101


	//----- nvinfo : EIATTR_VRC_CTA_INIT_COUNT
	.align		4
        /*0048*/ 	.byte	0x02, 0x4a
	.zero		1
	.zero		1


	//----- nvinfo : EIATTR_EXIT_INSTR_OFFSETS
	.align		4
        /*004c*/ 	.byte	0x04, 0x1c
        /*004e*/ 	.short	(.L_35 - .L_34)


	//   ....[0]....
.L_34:
        /*0050*/ 	.word	0x00000210


	//   ....[1]....
        /*0054*/ 	.word	0x00000290


	//----- nvinfo : EIATTR_CBANK_PARAM_SIZE
	.align		4
.L_35:
        /*0058*/ 	.byte	0x03, 0x19
        /*005a*/ 	.short	0x0014


	//----- nvinfo : EIATTR_PARAM_CBANK
	.align		4
        /*005c*/ 	.byte	0x04, 0x0a
        /*005e*/ 	.short	(.L_37 - .L_36)
	.align		4
.L_36:
        /*0060*/ 	.word	index@(.nv.constant0._Z21reductionSharedKernelPiS_i)
        /*0064*/ 	.short	0x0380
        /*0066*/ 	.short	0x0014


	//----- nvinfo : EIATTR_SW_WAR
	.align		4
.L_37:
        /*0068*/ 	.byte	0x04, 0x36
        /*006a*/ 	.short	(.L_39 - .L_38)
.L_38:
        /*006c*/ 	.word	0x00000008
.L_39:


//--------------------- .nv.callgraph             --------------------------
	.section	.nv.callgraph,"",@"SHT_CUDA_CALLGRAPH"
	.align	4
	.sectionentsize	8
	.align		4
        /*0000*/ 	.word	0x00000000
	.align		4
        /*0004*/ 	.word	0xffffffff
	.align		4
        /*0008*/ 	.word	0x00000000
	.align		4
        /*000c*/ 	.word	0xfffffffe
	.align		4
        /*0010*/ 	.word	0x00000000
	.align		4
        /*0014*/ 	.word	0xfffffffd
	.align		4
        /*0018*/ 	.word	0x00000000
	.align		4
        /*001c*/ 	.word	0xfffffffc


//--------------------- .text._Z16sortSharedKernelPii --------------------------
	.section	.text._Z16sortSharedKernelPii,"ax",@progbits
	.align	128
        .global         _Z16sortSharedKernelPii
        .type           _Z16sortSharedKernelPii,@function
        .size           _Z16sortSharedKernelPii,(.L_x_13 - _Z16sortSharedKernelPii)
        .other          _Z16sortSharedKernelPii,@"STO_CUDA_ENTRY STV_DEFAULT"
_Z16sortSharedKernelPii:
.text._Z16sortSharedKernelPii:
[----:B------:R-:W-:Y:S01]  /*0000*/  LDC R1, c[0x0][0x37c] ;  /* 0x0000df00ff017b82 */ /* 0x000fe20000000800 */
[----:B------:R-:W0:Y:S07]  /*0010*/  S2R R7, SR_TID.X ;  /* 0x0000000000077919 */ /* 0x000e2e0000002100 */
[----:B------:R-:W1:Y:S01]  /*0020*/  S2UR UR5, SR_CTAID.X ;  /* 0x00000000000579c3 */ /* 0x000e620000002500 */
[----:B------:R-:W1:Y:S01]  /*0030*/  LDCU UR4, c[0x0][0x360] ;  /* 0x00006c00ff0477ac */ /* 0x000e620008000800 */
[----:B------:R-:W-:Y:S01]  /*0040*/  IMAD.MOV.U32 R6, RZ, RZ, 0x7fffffff ;  /* 0x7fffffffff067424 */ /* 0x000fe200078e00ff */
[----:B------:R-:W2:Y:S05]  /*0050*/  LDCU UR14, c[0x0][0x388] ;  /* 0x00007100ff0e77ac */ /* 0x000eaa0008000800 */
[----:B------:R-:W3:Y:S01]  /*0060*/  LDC.64 R2, c[0x0][0x380] ;  /* 0x0000e000ff027b82 */ /* 0x000ee20000000a00 */
[----:B------:R-:W4:Y:S01]  /*0070*/  LDCU.64 UR12, c[0x0][0x358] ;  /* 0x00006b00ff0c77ac */ /* 0x000f220008000a00 */
[----:B-1----:R-:W-:-:S06]  /*0080*/  UIMAD UR5, UR5, UR4, URZ ;  /* 0x00000004050572a4 */ /* 0x002fcc000f8e02ff */
[----:B0-----:R-:W-:-:S04]  /*0090*/  VIADD R0, R7, UR5 ;  /* 0x0000000507007c36 */ /* 0x001fc80008000000 */
[C---:B---3--:R-:W-:Y:S01]  /*00a0*/  IMAD.WIDE R2, R0.reuse, 0x4, R2 ;  /* 0x0000000400027825 */ /* 0x048fe200078e0202 */
[----:B--2---:R-:W-:-:S13]  /*00b0*/  ISETP.GE.AND P0, PT, R0, UR14, PT ;  /* 0x0000000e00007c0c */ /* 0x004fda000bf06270 */
[----:B----4-:R-:W2:Y:S01]  /*00c0*/  @!P0 LDG.E R6, desc[UR12][R2.64] ;  /* 0x0000000c02068981 */ /* 0x010ea2000c1e1900 */
[----:B------:R-:W0:Y:S01]  /*00d0*/  S2UR UR6, SR_CgaCtaId ;  /* 0x00000000000679c3 */ /* 0x000e220000008800 */
[----:B------:R-:W-:Y:S01]  /*00e0*/  UMOV UR4, 0x400 ;  /* 0x0000040000047882 */ /* 0x000fe20000000000 */
[----:B------:R-:W-:Y:S01]  /*00f0*/  ISETP.NE.AND P0, PT, R7, RZ, PT ;  /* 0x000000ff0700720c */ /* 0x000fe20003f05270 */
[----:B------:R-:W-:Y:S01]  /*0100*/  BSSY.RECONVERGENT B0, `(.L_x_0) ;  /* 0x00000d3000007945 */ /* 0x000fe20003800200 */
[----:B0-----:R-:W-:-:S06]  /*0110*/  ULEA UR4, UR6, UR4, 0x18 ;  /* 0x0000000406047291 */ /* 0x001fcc000f8ec0ff */
[----:B------:R-:W-:-:S04]  /*0120*/  IMAD.U32 R4, RZ, RZ, UR4 ;  /* 0x00000004ff047e24 */ /* 0x000fc8000f8e00ff */
[----:B------:R-:W-:-:S05]  /*0130*/  IMAD R5, R7, 0x4, R4 ;  /* 0x0000000407057824 */ /* 0x000fca00078e0204 */
[----:B--2---:R0:W-:Y:S01]  /*0140*/  STS [R5], R6 ;  /* 0x0000000605007388 */ /* 0x0041e20000000800 */
[----:B------:R-:W-:Y:S06]  /*0150*/  BAR.SYNC.DEFER_BLOCKING 0x0 ;  /* 0x0000000000007b1d */ /* 0x000fec0000010000 */
[----:B------:R-:W-:Y:S05]  /*0160*/  @P0 BRA `(.L_x_1) ;  /* 0x0000000c00300947 */ /* 0x000fea0003800000 */
[----:B------:R-:W-:-:S04]  /*0170*/  UIADD3 UR4, UPT, UPT, -UR5, UR14, URZ ;  /* 0x0000000e05047290 */ /* 0x000fc8000fffe1ff */
[----:B------:R-:W-:-:S09]  /*0180*/  UISETP.GE.AND UP0, UPT, UR4, 0x2, UPT ;  /* 0x000000020400788c */ /* 0x000fd2000bf06270 */
[----:B------:R-:W-:Y:S05]  /*0190*/  BRA.U !UP0, `(.L_x_1) ;  /* 0x0000000d08247547 */ /* 0x000fea000b800000 */
[----:B------:R-:W-:-:S04]  /*01a0*/  UISETP.LT.AND UP0, UPT, UR4, 0x100, UPT ;  /* 0x000001000400788c */ /* 0x000fc8000bf01270 */
[----:B------:R-:W-:-:S03]  /*01b0*/  USEL UR6, UR4, 0x100, UP0 ;  /* 0x0000010004067887 */ /* 0x000fc60008000000 */
[----:B------:R-:W-:Y:S01]  /*01c0*/  UMOV UR4, URZ ;  /* 0x000000ff00047c82 */ /* 0x000fe20008000000 */
[----:B------:R-:W-:Y:S02]  /*01d0*/  UIADD3 UR11, UPT, UPT, UR6, -0x1, URZ ;  /* 0xffffffff060b7890 */ /* 0x000fe4000fffe0ff */
[----:B------:R-:W-:Y:S02]  /*01e0*/  UIADD3 UR10, UPT, UPT, UR6, -0x2, URZ ;  /* 0xfffffffe060a7890 */ /* 0x000fe4000fffe0ff */
[----:B------:R-:W-:-:S04]  /*01f0*/  UISETP.LT.AND UP0, UPT, UR11, 0x1, UPT ;  /* 0x000000010b00788c */ /* 0x000fc8000bf01270 */
[----:B------:R-:W-:-:S12]  /*0200*/  USEL UR9, UR11, 0x1, !UP0 ;  /* 0x000000010b097887 */ /* 0x000fd8000c000000 */
.L_x_8:
[----:B------:R-:W-:-:S04]  /*0210*/  UIADD3 UR7, UPT, UPT, -UR6, UR4, URZ ;  /* 0x0000000406077290 */ /* 0x000fc8000fffe1ff */
[----:B------:R-:W-:-:S09]  /*0220*/  UISETP.GT.AND UP0, UPT, UR7, -0x2, UPT ;  /* 0xfffffffe0700788c */ /* 0x000fd2000bf04270 */
[----:B-123--:R-:W-:Y:S05]  /*0230*/  BRA.U UP0, `(.L_x_2) ;  /* 0x0000000900ec7547 */ /* 0x00efea000b800000 */
[----:B------:R-:W-:Y:S01]  /*0240*/  UIADD3 UR7, UPT, UPT, UR10, -UR4, URZ ;  /* 0x800000040a077290 */ /* 0x000fe2000fffe0ff */
[----:B------:R-:W-:Y:S01]  /*0250*/  IMAD.MOV.U32 R7, RZ, RZ, RZ ;  /* 0x000000ffff077224 */ /* 0x000fe200078e00ff */
[----:B------:R-:W-:Y:S02]  /*0260*/  ULOP3.LUT UR15, UR11, 0x3, URZ, 0xc0, !UPT ;  /* 0x000000030b0f7892 */ /* 0x000fe4000f8ec0ff */
[----:B------:R-:W-:-:S09]  /*0270*/  UISETP.GE.U32.AND UP0, UPT, UR7, 0x3, UPT ;  /* 0x000000030700788c */ /* 0x000fd2000bf06070 */
[----:B------:R-:W-:Y:S05]  /*0280*/  BRA.U !UP0, `(.L_x_3) ;  /* 0x0000000908847547 */ /* 0x000fea000b800000 */
[----:B------:R-:W1:Y:S01]  /*0290*/  S2UR UR8, SR_CgaCtaId ;  /* 0x00000000000879c3 */ /* 0x000e620000008800 */
[----:B------:R-:W-:Y:S02]  /*02a0*/  UMOV UR7, 0x400 ;  /* 0x0000040000077882 */ /* 0x000fe40000000000 */
[----:B-1----:R-:W-:Y:S02]  /*02b0*/  ULEA UR7, UR8, UR7, 0x18 ;  /* 0x0000000708077291 */ /* 0x002fe4000f8ec0ff */
[----:B------:R-:W-:-:S04]  /*02c0*/  ULOP3.LUT UR8, UR11, 0xfffffffc, URZ, 0xc0, !UPT ;  /* 0xfffffffc0b087892 */ /* 0x000fc8000f8ec0ff */
[----:B------:R-:W-:Y:S01]  /*02d0*/  MOV R4, UR7 ;  /* 0x0000000700047c02 */ /* 0x000fe20008000f00 */
[----:B------:R-:W-:Y:S02]  /*02e0*/  UIADD3 UR7, UPT, UPT, -UR8, URZ, URZ ;  /* 0x000000ff08077290 */ /* 0x000fe4000fffe1ff */
[----:B------:R-:W-:Y:S02]  /*02f0*/  IMAD.U32 R7, RZ, RZ, UR8 ;  /* 0x00000008ff077e24 */ /* 0x000fe4000f8e00ff */
[----:B------:R1:W2:Y:S01]  /*0300*/  LDS R9, [R4] ;  /* 0x0000000004097984 */ /* 0x0002a20000000800 */
[----:B------:R-:W-:Y:S01]  /*0310*/  UISETP.GE.AND UP0, UPT, UR7, URZ, UPT ;  /* 0x000000ff0700728c */ /* 0x000fe2000bf06270 */
[----:B0-----:R-:W-:-:S08]  /*0320*/  VIADD R6, R4, 0x8 ;  /* 0x0000000804067836 */ /* 0x001fd00000000000 */
[----:B-1----:R-:W-:Y:S05]  /*0330*/  BRA.U UP0, `(.L_x_4) ;  /* 0x0000000500fc7547 */ /* 0x002fea000b800000 */
[----:B------:R-:W-:Y:S02]  /*0340*/  UIADD3 UR8, UPT, UPT, -UR7, URZ, URZ ;  /* 0x000000ff07087290 */ /* 0x000fe4000fffe1ff */
[----:B------:R-:W-:Y:S02]  /*0350*/  UPLOP3.LUT UP0, UPT, UPT, UPT, UPT, 0x80, 0x8 ;  /* 0x000000000008789c */ /* 0x000fe40003f0f070 */
[----:B------:R-:W-:-:S09]  /*0360*/  UISETP.GT.AND UP1, UPT, UR8, 0xc, UPT ;  /* 0x0000000c0800788c */ /* 0x000fd2000bf24270 */
[----:B------:R-:W-:Y:S05]  /*0370*/  BRA.U !UP1, `(.L_x_5) ;  /* 0x0000000509347547 */ /* 0x000fea000b800000 */
[----:B------:R-:W-:-:S11]  /*0380*/  UPLOP3.LUT UP0, UPT, UPT, UPT, UPT, 0x40, 0x4 ;  /* 0x000000000004789c */ /* 0x000fd60003f0e870 */
.L_x_6:
[----:B------:R-:W2:Y:S01]  /*0390*/  LDS R8, [R6+-0x4] ;  /* 0xfffffc0006087984 */ /* 0x000ea20000000800 */
[----:B------:R-:W-:-:S03]  /*03a0*/  UIADD3 UR7, UPT, UPT, UR7, 0x10, URZ ;  /* 0x0000001007077890 */ /* 0x000fc6000fffe0ff */
[----:B------:R-:W0:Y:S01]  /*03b0*/  LDS R11, [R6] ;  /* 0x00000000060b7984 */ /* 0x000e220000000800 */
[----:B------:R-:W-:-:S03]  /*03c0*/  UISETP.GE.AND UP1, UPT, UR7, -0xc, UPT ;  /* 0xfffffff40700788c */ /* 0x000fc6000bf26270 */
[----:B------:R-:W1:Y:S04]  /*03d0*/  LDS R10, [R6+0x4] ;  /* 0x00000400060a7984 */ /* 0x000e680000000800 */
[----:B------:R-:W3:Y:S04]  /*03e0*/  LDS R13, [R6+0x8] ;  /* 0x00000800060d7984 */ /* 0x000ee80000000800 */
[----:B------:R-:W4:Y:S04]  /*03f0*/  LDS R12, [R6+0xc] ;  /* 0x00000c00060c7984 */ /* 0x000f280000000800 */
[----:B------:R-:W5:Y:S04]  /*0400*/  LDS R15, [R6+0x10] ;  /* 0x00001000060f7984 */ /* 0x000f680000000800 */
[----:B------:R-:W5:Y:S01]  /*0410*/  LDS R14, [R6+0x14] ;  /* 0x00001400060e7984 */ /* 0x000f620000000800 */
[----:B--2---:R-:W-:-:S13]  /*0420*/  ISETP.GT.AND P0, PT, R9, R8, PT ;  /* 0x000000080900720c */ /* 0x004fda0003f04270 */
[----:B------:R2:W-:Y:S02]  /*0430*/  @P0 STS.64 [R6+-0x8], R8 ;  /* 0xfffff80806000388 */ /* 0x0005e40000000a00 */
[----:B--2---:R-:W-:Y:S02]  /*0440*/  @P0 IMAD.MOV.U32 R8, RZ, RZ, R9 ;  /* 0x000000ffff080224 */ /* 0x004fe400078e0009 */
[----:B------:R-:W2:Y:S03]  /*0450*/  LDS R9, [R6+0x18] ;  /* 0x0000180006097984 */ /* 0x000ea60000000800 */
[----:B0-----:R-:W-:-:S13]  /*0460*/  ISETP.GT.AND P0, PT, R8, R11, PT ;  /* 0x0000000b0800720c */ /* 0x001fda0003f04270 */
[----:B------:R0:W-:Y:S04]  /*0470*/  @P0 STS [R6+-0x4], R11 ;  /* 0xfffffc0b06000388 */ /* 0x0001e80000000800 */
[----:B------:R-:W-:Y:S01]  /*0480*/  @P0 STS [R6], R8 ;  /* 0x0000000806000388 */ /* 0x000fe20000000800 */
[----:B0-----:R-:W-:-:S03]  /*0490*/  @P0 IMAD.MOV.U32 R11, RZ, RZ, R8 ;  /* 0x000000ffff0b0224 */ /* 0x001fc600078e0008 */
[----:B------:R-:W0:Y:S02]  /*04a0*/  LDS R8, [R6+0x1c] ;  /* 0x00001c0006087984 */ /* 0x000e240000000800 */
[----:B-1----:R-:W-:-:S13]  /*04b0*/  ISETP.GT.AND P1, PT, R11, R10, PT ;  /* 0x0000000a0b00720c */ /* 0x002fda0003f24270 */
[----:B------:R1:W-:Y:S02]  /*04c0*/  @P1 STS.64 [R6], R10 ;  /* 0x0000000a06001388 */ /* 0x0003e40000000a00 */
[----:B-1----:R-:W-:Y:S02]  /*04d0*/  @P1 IMAD.MOV.U32 R10, RZ, RZ, R11 ;  /* 0x000000ffff0a1224 */ /* 0x002fe400078e000b */
[----:B------:R-:W1:Y:S03]  /*04e0*/  LDS R11, [R6+0x20] ;  /* 0x00002000060b7984 */ /* 0x000e660000000800 */
[----:B---3--:R-:W-:-:S13]  /*04f0*/  ISETP.GT.AND P0, PT, R10, R13, PT ;  /* 0x0000000d0a00720c */ /* 0x008fda0003f04270 */
[----:B------:R3:W-:Y:S04]  /*0500*/  @P0 STS [R6+0x4], R13 ;  /* 0x0000040d06000388 */ /* 0x0007e80000000800 */
[----:B------:R-:W-:Y:S01]  /*0510*/  @P0 STS [R6+0x8], R10 ;  /* 0x0000080a06000388 */ /* 0x000fe20000000800 */
[----:B---3--:R-:W-:-:S03]  /*0520*/  @P0 MOV R13, R10 ;  /* 0x0000000a000d0202 */ /* 0x008fc60000000f00 */
[----:B------:R-:W3:Y:S01]  /*0530*/  LDS R10, [R6+0x24] ;  /* 0x00002400060a7984 */ /* 0x000ee20000000800 */
[----:B----4-:R-:W-:-:S13]  /*0540*/  ISETP.GT.AND P1, PT, R13, R12, PT ;  /* 0x0000000c0d00720c */ /* 0x010fda0003f24270 */
[----:B------:R4:W-:Y:S02]  /*0550*/  @P1 STS.64 [R6+0x8], R12 ;  /* 0x0000080c06001388 */ /* 0x0009e40000000a00 */
[----:B----4-:R-:W-:Y:S02]  /*0560*/  @P1 IMAD.MOV.U32 R12, RZ, RZ, R13 ;  /* 0x000000ffff0c1224 */ /* 0x010fe400078e000d */
[----:B------:R-:W4:Y:S03]  /*0570*/  LDS R13, [R6+0x28] ;  /* 0x00002800060d7984 */ /* 0x000f260000000800 */
[----:B-----5:R-:W-:-:S13]  /*0580*/  ISETP.GT.AND P0, PT, R12, R15, PT ;  /* 0x0000000f0c00720c */ /* 0x020fda0003f04270 */
[----:B------:R5:W-:Y:S04]  /*0590*/  @P0 STS [R6+0xc], R15 ;  /* 0x00000c0f06000388 */ /* 0x000be80000000800 */
[----:B------:R-:W-:Y:S01]  /*05a0*/  @P0 STS [R6+0x10], R12 ;  /* 0x0000100c06000388 */ /* 0x000fe20000000800 */
[----:B-----5:R-:W-:-:S03]  /*05b0*/  @P0 IMAD.MOV.U32 R15, RZ, RZ, R12 ;  /* 0x000000ffff0f0224 */ /* 0x020fc600078e000c */
[----:B------:R-:W5:Y:S02]  /*05c0*/  LDS R12, [R6+0x2c] ;  /* 0x00002c00060c7984 */ /* 0x000f640000000800 */
[----:B------:R-:W-:-:S13]  /*05d0*/  ISETP.GT.AND P1, PT, R15, R14, PT ;  /* 0x0000000e0f00720c */ /* 0x000fda0003f24270 */
[----:B------:R2:W-:Y:S02]  /*05e0*/  @P1 STS.64 [R6+0x10], R14 ;  /* 0x0000100e06001388 */ /* 0x0005e40000000a00 */
[----:B--2---:R-:W-:Y:S02]  /*05f0*/  @P1 IMAD.MOV.U32 R14, RZ, RZ, R15 ;  /* 0x000000ffff0e1224 */ /* 0x004fe400078e000f */
[----:B------:R-:W2:Y:S03]  /*0600*/  LDS R15, [R6+0x30] ;  /* 0x00003000060f7984 */ /* 0x000ea60000000800 */
[----:B------:R-:W-:-:S13]  /*0610*/  ISETP.GT.AND P0, PT, R14, R9, PT ;  /* 0x000000090e00720c */ /* 0x000fda0003f04270 */
[----:B------:R0:W-:Y:S04]  /*0620*/  @P0 STS [R6+0x14], R9 ;  /* 0x0000140906000388 */ /* 0x0001e80000000800 */
[----:B------:R-:W-:Y:S01]  /*0630*/  @P0 STS [R6+0x18], R14 ;  /* 0x0000180e06000388 */ /* 0x000fe20000000800 */
[----:B0-----:R-:W-:-:S03]  /*0640*/  @P0 IMAD.MOV.U32 R9, RZ, RZ, R14 ;  /* 0x000000ffff090224 */ /* 0x001fc600078e000e */
[----:B------:R-:W0:Y:S02]  /*0650*/  LDS R14, [R6+0x34] ;  /* 0x00003400060e7984 */ /* 0x000e240000000800 */
[----:B------:R-:W-:-:S13]  /*0660*/  ISETP.GT.AND P1, PT, R9, R8, PT ;  /* 0x000000080900720c */ /* 0x000fda0003f24270 */
[----:B------:R1:W-:Y:S02]  /*0670*/  @P1 STS.64 [R6+0x18], R8 ;  /* 0x0000180806001388 */ /* 0x0003e40000000a00 */
[----:B-1----:R-:W-:Y:S02]  /*0680*/  @P1 IMAD.MOV.U32 R8, RZ, RZ, R9 ;  /* 0x000000ffff081224 */ /* 0x002fe400078e0009 */
[----:B------:R-:W1:Y:S03]  /*0690*/  LDS R9, [R6+0x38] ;  /* 0x0000380006097984 */ /* 0x000e660000000800 */
[----:B------:R-:W-:-:S13]  /*06a0*/  ISETP.GT.AND P0, PT, R8, R11, PT ;  /* 0x0000000b0800720c */ /* 0x000fda0003f04270 */
[----:B------:R3:W-:Y:S04]  /*06b0*/  @P0 STS [R6+0x1c], R11 ;  /* 0x00001c0b06000388 */ /* 0x0007e80000000800 */
[----:B------:R-:W-:Y:S01]  /*06c0*/  @P0 STS [R6+0x20], R8 ;  /* 0x0000200806000388 */ /* 0x000fe20000000800 */
[----:B---3--:R-:W-:-:S04]  /*06d0*/  @P0 MOV R11, R8 ;  /* 0x00000008000b0202 */ /* 0x008fc80000000f00 */
[----:B------:R-:W-:-:S13]  /*06e0*/  ISETP.GT.AND P1, PT, R11, R10, PT ;  /* 0x0000000a0b00720c */ /* 0x000fda0003f24270 */
[----:B------:R3:W-:Y:S02]  /*06f0*/  @P1 STS.64 [R6+0x20], R10 ;  /* 0x0000200a06001388 */ /* 0x0007e40000000a00 */
[----:B---3--:R-:W-:-:S05]  /*0700*/  @P1 IMAD.MOV.U32 R10, RZ, RZ, R11 ;  /* 0x000000ffff0a1224 */ /* 0x008fca00078e000b */
[----:B----4-:R-:W-:-:S13]  /*0710*/  ISETP.GT.AND P0, PT, R10, R13, PT ;  /* 0x0000000d0a00720c */ /* 0x010fda0003f04270 */
[----:B------:R3:W-:Y:S04]  /*0720*/  @P0 STS [R6+0x24], R13 ;  /* 0x0000240d06000388 */ /* 0x0007e80000000800 */
[----:B------:R-:W-:Y:S01]  /*0730*/  @P0 STS [R6+0x28], R10 ;  /* 0x0000280a06000388 */ /* 0x000fe20000000800 */
[----:B---3--:R-:W-:-:S05]  /*0740*/  @P0 IMAD.MOV.U32 R13, RZ, RZ, R10 ;  /* 0x000000ffff0d0224 */ /* 0x008fca00078e000a */
[----:B-----5:R-:W-:-:S13]  /*0750*/  ISETP.GT.AND P1, PT, R13, R12, PT ;  /* 0x0000000c0d00720c */ /* 0x020fda0003f24270 */
[----:B------:R3:W-:Y:S02]  /*0760*/  @P1 STS.64 [R6+0x28], R12 ;  /* 0x0000280c06001388 */ /* 0x0007e40000000a00 */
[----:B---3--:R-:W-:-:S05]  /*0770*/  @P1 IMAD.MOV.U32 R12, RZ, RZ, R13 ;  /* 0x000000ffff0c1224 */ /* 0x008fca00078e000d */
[----:B--2---:R-:W-:-:S13]  /*0780*/  ISETP.GT.AND P0, PT, R12, R15, PT ;  /* 0x0000000f0c00720c */ /* 0x004fda0003f04270 */
[----:B------:R2:W-:Y:S04]  /*0790*/  @P0 STS [R6+0x2c], R15 ;  /* 0x00002c0f06000388 */ /* 0x0005e80000000800 */
[----:B------:R-:W-:Y:S01]  /*07a0*/  @P0 STS [R6+0x30], R12 ;  /* 0x0000300c06000388 */ /* 0x000fe20000000800 */
[----:B--2---:R-:W-:-:S05]  /*07b0*/  @P0 IMAD.MOV.U32 R15, RZ, RZ, R12 ;  /* 0x000000ffff0f0224 */ /* 0x004fca00078e000c */
[----:B0-----:R-:W-:-:S13]  /*07c0*/  ISETP.GT.AND P1, PT, R15, R14, PT ;  /* 0x0000000e0f00720c */ /* 0x001fda0003f24270 */
[----:B------:R0:W-:Y:S02]  /*07d0*/  @P1 STS.64 [R6+0x30], R14 ;  /* 0x0000300e06001388 */ /* 0x0001e40000000a00 */
[----:B0-----:R-:W-:-:S04]  /*07e0*/  @P1 MOV R14, R15 ;  /* 0x0000000f000e1202 */ /* 0x001fc80000000f00 */
[----:B-1----:R-:W-:-:S13]  /*07f0*/  ISETP.GT.AND P0, PT, R14, R9, PT ;  /* 0x000000090e00720c */ /* 0x002fda0003f04270 */
[----:B------:R0:W-:Y:S04]  /*0800*/  @P0 STS [R6+0x34], R9 ;  /* 0x0000340906000388 */ /* 0x0001e80000000800 */
[----:B------:R1:W-:Y:S01]  /*0810*/  @P0 STS [R6+0x38], R14 ;  /* 0x0000380e06000388 */ /* 0x0003e20000000800 */
[----:B0-----:R-:W-:Y:S02]  /*0820*/  @P0 IMAD.MOV.U32 R9, RZ, RZ, R14 ;  /* 0x000000ffff090224 */ /* 0x001fe400078e000e */
[----:B-1----:R-:W-:Y:S01]  /*0830*/  VIADD R6, R6, 0x40 ;  /* 0x0000004006067836 */ /* 0x002fe20000000000 */
[----:B------:R-:W-:Y:S06]  /*0840*/  BRA.U !UP1, `(.L_x_6) ;  /* 0xfffffff909d07547 */ /* 0x000fec000b83ffff */
.L_x_5:
[----:B------:R-:W-:-:S04]  /*0850*/  UIADD3 UR8, UPT, UPT, -UR7, URZ, URZ ;  /* 0x000000ff07087290 */ /* 0x000fc8000fffe1ff */
[----:B------:R-:W-:-:S09]  /*0860*/  UISETP.GT.AND UP1, UPT, UR8, 0x4, UPT ;  /* 0x000000040800788c */ /* 0x000fd2000bf24270 */
[----:B------:R-:W-:Y:S05]  /*0870*/  BRA.U !UP1, `(.L_x_7) ;  /* 0x0000000109a47547 */ /* 0x000fea000b800000 */
[----:B------:R-:W2:Y:S01]  /*0880*/  LDS R8, [R6+-0x4] ;  /* 0xfffffc0006087984 */ /* 0x000ea20000000800 */
[----:B------:R-:W-:Y:S02]  /*0890*/  UIADD3 UR7, UPT, UPT, UR7, 0x4, URZ ;  /* 0x0000000407077890 */ /* 0x000fe4000fffe0ff */
[----:B------:R-:W-:Y:S01]  /*08a0*/  UPLOP3.LUT UP0, UPT, UPT, UPT, UPT, 0x40, 0x4 ;  /* 0x000000000004789c */ /* 0x000fe20003f0e870 */
[----:B------:R-:W0:Y:S01]  /*08b0*/  LDS R11, [R6] ;  /* 0x00000000060b7984 */ /* 0x000e220000000800 */
[----:B------:R-:W-:-:S03]  /*08c0*/  UIADD3 UR7, UPT, UPT, UR7, 0x4, URZ ;  /* 0x0000000407077890 */ /* 0x000fc6000fffe0ff */
[----:B------:R-:W1:Y:S04]  /*08d0*/  LDS R10, [R6+0x4] ;  /* 0x00000400060a7984 */ /* 0x000e680000000800 */
[----:B------:R-:W3:Y:S04]  /*08e0*/  LDS R13, [R6+0x8] ;  /* 0x00000800060d7984 */ /* 0x000ee80000000800 */
[----:B------:R-:W4:Y:S04]  /*08f0*/  LDS R12, [R6+0xc] ;  /* 0x00000c00060c7984 */ /* 0x000f280000000800 */
[----:B------:R-:W5:Y:S01]  /*0900*/  LDS R15, [R6+0x10] ;  /* 0x00001000060f7984 */ /* 0x000f620000000800 */
[----:B--2---:R-:W-:-:S13]  /*0910*/  ISETP.GT.AND P0, PT, R9, R8, PT ;  /* 0x000000080900720c */ /* 0x004fda0003f04270 */
[----:B------:R2:W-:Y:S02]  /*0920*/  @P0 STS.64 [R6+-0x8], R8 ;  /* 0xfffff80806000388 */ /* 0x0005e40000000a00 */
[----:B--2---:R-:W-:-:S05]  /*0930*/  @P0 IMAD.MOV.U32 R8, RZ, RZ, R9 ;  /* 0x000000ffff080224 */ /* 0x004fca00078e0009 */
[----:B0-----:R-:W-:-:S13]  /*0940*/  ISETP.GT.AND P0, PT, R8, R11, PT ;  /* 0x0000000b0800720c */ /* 0x001fda0003f04270 */
[----:B------:R0:W-:Y:S04]  /*0950*/  @P0 STS [R6+-0x4], R11 ;  /* 0xfffffc0b06000388 */ /* 0x0001e80000000800 */
[----:B------:R2:W-:Y:S01]  /*0960*/  @P0 STS [R6], R8 ;  /* 0x0000000806000388 */ /* 0x0005e20000000800 */
[----:B0-----:R-:W-:Y:S02]  /*0970*/  @P0 IMAD.MOV.U32 R11, RZ, RZ, R8 ;  /* 0x000000ffff0b0224 */ /* 0x001fe400078e0008 */
[----:B--2---:R-:W-:-:S03]  /*0980*/  VIADD R8, R6, 0x10 ;  /* 0x0000001006087836 */ /* 0x004fc60000000000 */
[----:B-1----:R-:W-:-:S13]  /*0990*/  ISETP.GT.AND P1, PT, R11, R10, PT ;  /* 0x0000000a0b00720c */ /* 0x002fda0003f24270 */
[----:B------:R0:W-:Y:S02]  /*09a0*/  @P1 STS.64 [R6], R10 ;  /* 0x0000000a06001388 */ /* 0x0001e40000000a00 */
[----:B0-----:R-:W-:-:S04]  /*09b0*/  @P1 MOV R10, R11 ;  /* 0x0000000b000a1202 */ /* 0x001fc80000000f00 */
[----:B---3--:R-:W-:-:S13]  /*09c0*/  ISETP.GT.AND P0, PT, R10, R13, PT ;  /* 0x0000000d0a00720c */ /* 0x008fda0003f04270 */
[----:B------:R0:W-:Y:S04]  /*09d0*/  @P0 STS [R6+0x4], R13 ;  /* 0x0000040d06000388 */ /* 0x0001e80000000800 */
[----:B------:R-:W-:Y:S01]  /*09e0*/  @P0 STS [R6+0x8], R10 ;  /* 0x0000080a06000388 */ /* 0x000fe20000000800 */
[----:B0-----:R-:W-:-:S05]  /*09f0*/  @P0 IMAD.MOV.U32 R13, RZ, RZ, R10 ;  /* 0x000000ffff0d0224 */ /* 0x001fca00078e000a */
[----:B----4-:R-:W-:-:S13]  /*0a00*/  ISETP.GT.AND P1, PT, R13, R12, PT ;  /* 0x0000000c0d00720c */ /* 0x010fda0003f24270 */
[----:B------:R0:W-:Y:S02]  /*0a10*/  @P1 STS.64 [R6+0x8], R12 ;  /* 0x0000080c06001388 */ /* 0x0001e40000000a00 */
[----:B0-----:R-:W-:-:S05]  /*0a20*/  @P1 IMAD.MOV.U32 R12, RZ, RZ, R13 ;  /* 0x000000ffff0c1224 */ /* 0x001fca00078e000d */
[----:B-----5:R-:W-:-:S13]  /*0a30*/  ISETP.GT.AND P0, PT, R12, R15, PT ;  /* 0x0000000f0c00720c */ /* 0x020fda0003f04270 */
[----:B------:R0:W-:Y:S04]  /*0a40*/  @P0 STS [R8+-0x4], R15 ;  /* 0xfffffc0f08000388 */ /* 0x0001e80000000800 */
[----:B------:R-:W-:Y:S04]  /*0a50*/  @P0 STS [R8], R12 ;  /* 0x0000000c08000388 */ /* 0x000fe80000000800 */
[----:B------:R-:W1:Y:S01]  /*0a60*/  LDS R14, [R6+0x14] ;  /* 0x00001400060e7984 */ /* 0x000e620000000800 */
[----:B0-----:R-:W-:-:S05]  /*0a70*/  @P0 IMAD.MOV.U32 R15, RZ, RZ, R12 ;  /* 0x000000ffff0f0224 */ /* 0x001fca00078e000c */
[----:B-1----:R-:W-:-:S13]  /*0a80*/  ISETP.GT.AND P0, PT, R15, R14, PT ;  /* 0x0000000e0f00720c */ /* 0x002fda0003f04270 */
[----:B------:R0:W-:Y:S04]  /*0a90*/  @P0 STS.64 [R8], R14 ;  /* 0x0000000e08000388 */ /* 0x0001e80000000a00 */
[----:B------:R1:W2:Y:S01]  /*0aa0*/  LDS R9, [R6+0x18] ;  /* 0x0000180006097984 */ /* 0x0002a20000000800 */
[----:B0-----:R-:W-:Y:S01]  /*0ab0*/  @P0 MOV R14, R15 ;  /* 0x0000000f000e0202 */ /* 0x001fe20000000f00 */
[----:B-1----:R-:W-:-:S03]  /*0ac0*/  VIADD R6, R8, 0x10 ;  /* 0x0000001008067836 */ /* 0x002fc60000000000 */
[----:B--2---:R-:W-:-:S13]  /*0ad0*/  ISETP.GT.AND P0, PT, R14, R9, PT ;  /* 0x000000090e00720c */ /* 0x004fda0003f04270 */
[----:B------:R-:W-:Y:S04]  /*0ae0*/  @P0 STS [R8+0x8], R14 ;  /* 0x0000080e08000388 */ /* 0x000fe80000000800 */
[----:B------:R0:W-:Y:S02]  /*0af0*/  @P0 STS [R8+0x4], R9 ;  /* 0x0000040908000388 */ /* 0x0001e40000000800 */
[----:B0-----:R-:W-:-:S07]  /*0b00*/  @P0 IMAD.MOV.U32 R9, RZ, RZ, R14 ;  /* 0x000000ffff090224 */ /* 0x001fce00078e000e */
.L_x_7:
[----:B------:R-:W-:-:S09]  /*0b10*/  UISETP.NE.OR UP0, UPT, UR7, URZ, UP0 ;  /* 0x000000ff0700728c */ /* 0x000fd20008705670 */
[----:B------:R-:W-:Y:S05]  /*0b20*/  BRA.U !UP0, `(.L_x_3) ;  /* 0x00000001085c7547 */ /* 0x000fea000b800000 */
.L_x_4:
[----:B------:R-:W0:Y:S01]  /*0b30*/  LDS R10, [R6+-0x4] ;  /* 0xfffffc00060a7984 */ /* 0x000e220000000800 */
[----:B--2---:R-:W-:Y:S01]  /*0b40*/  IMAD.MOV.U32 R11, RZ, RZ, R9 ;  /* 0x000000ffff0b7224 */ /* 0x004fe200078e0009 */
[----:B------:R-:W-:Y:S02]  /*0b50*/  UIADD3 UR7, UPT, UPT, UR7, 0x4, URZ ;  /* 0x0000000407077890 */ /* 0x000fe4000fffe0ff */
[----:B------:R-:W1:Y:S02]  /*0b60*/  LDS R13, [R6] ;  /* 0x00000000060d7984 */ /* 0x000e640000000800 */
[----:B------:R-:W-:Y:S02]  /*0b70*/  UISETP.NE.AND UP0, UPT, UR7, URZ, UPT ;  /* 0x000000ff0700728c */ /* 0x000fe4000bf05270 */
[----:B------:R-:W2:Y:S01]  /*0b80*/  LDS R12, [R6+0x4] ;  /* 0x00000400060c7984 */ /* 0x000ea20000000800 */
[----:B0-----:R-:W-:-:S13]  /*0b90*/  ISETP.GT.AND P0, PT, R9, R10, PT ;  /* 0x0000000a0900720c */ /* 0x001fda0003f04270 */
[----:B------:R0:W-:Y:S02]  /*0ba0*/  @P0 STS.64 [R6+-0x8], R10 ;  /* 0xfffff80a06000388 */ /* 0x0001e40000000a00 */
[----:B0-----:R-:W-:Y:S02]  /*0bb0*/  @P0 IMAD.MOV.U32 R10, RZ, RZ, R9 ;  /* 0x000000ffff0a0224 */ /* 0x001fe400078e0009 */
[----:B------:R-:W0:Y:S03]  /*0bc0*/  LDS R9, [R6+0x8] ;  /* 0x0000080006097984 */ /* 0x000e260000000800 */
[----:B-1----:R-:W-:-:S13]  /*0bd0*/  ISETP.GT.AND P0, PT, R10, R13, PT ;  /* 0x0000000d0a00720c */ /* 0x002fda0003f04270 */
[----:B------:R1:W-:Y:S04]  /*0be0*/  @P0 STS [R6+-0x4], R13 ;  /* 0xfffffc0d06000388 */ /* 0x0003e80000000800 */
[----:B------:R-:W-:Y:S01]  /*0bf0*/  @P0 STS [R6], R10 ;  /* 0x0000000a06000388 */ /* 0x000fe20000000800 */
[----:B-1----:R-:W-:-:S04]  /*0c00*/  @P0 MOV R13, R10 ;  /* 0x0000000a000d0202 */ /* 0x002fc80000000f00 */
[----:B--2---:R-:W-:-:S13]  /*0c10*/  ISETP.GT.AND P1, PT, R13, R12, PT ;  /* 0x0000000c0d00720c */ /* 0x004fda0003f24270 */
[----:B------:R1:W-:Y:S02]  /*0c20*/  @P1 STS.64 [R6], R12 ;  /* 0x0000000c06001388 */ /* 0x0003e40000000a00 */
[----:B-1----:R-:W-:-:S05]  /*0c30*/  @P1 IMAD.MOV.U32 R12, RZ, RZ, R13 ;  /* 0x000000ffff0c1224 */ /* 0x002fca00078e000d */
[----:B0-----:R-:W-:-:S13]  /*0c40*/  ISETP.GT.AND P0, PT, R12, R9, PT ;  /* 0x000000090c00720c */ /* 0x001fda0003f04270 */
[----:B------:R0:W-:Y:S04]  /*0c50*/  @P0 STS [R6+0x4], R9 ;  /* 0x0000040906000388 */ /* 0x0001e80000000800 */
[----:B------:R1:W-:Y:S01]  /*0c60*/  @P0 STS [R6+0x8], R12 ;  /* 0x0000080c06000388 */ /* 0x0003e20000000800 */
[----:B0-----:R-:W-:Y:S02]  /*0c70*/  @P0 IMAD.MOV.U32 R9, RZ, RZ, R12 ;  /* 0x000000ffff090224 */ /* 0x001fe400078e000c */
[----:B-1----:R-:W-:Y:S01]  /*0c80*/  VIADD R6, R6, 0x10 ;  /* 0x0000001006067836 */ /* 0x002fe20000000000 */
[----:B------:R-:W-:Y:S06]  /*0c90*/  BRA.U UP0, `(.L_x_4) ;  /* 0xfffffffd00a47547 */ /* 0x000fec000b83ffff */
.L_x_3:
[----:B------:R-:W-:-:S09]  /*0ca0*/  UISETP.NE.AND UP0, UPT, UR15, URZ, UPT ;  /* 0x000000ff0f00728c */ /* 0x000fd2000bf05270 */
[----:B------:R-:W-:Y:S05]  /*0cb0*/  BRA.U !UP0, `(.L_x_2) ;  /* 0x00000001084c7547 */ /* 0x000fea000b800000 */
[----:B0-----:R-:W-:Y:S01]  /*0cc0*/  IMAD R6, R7, 0x4, R4 ;  /* 0x0000000407067824 */ /* 0x001fe200078e0204 */
[----:B------:R-:W-:-:S04]  /*0cd0*/  UISETP.NE.AND UP0, UPT, UR15, 0x1, UPT ;  /* 0x000000010f00788c */ /* 0x000fc8000bf05270 */
[----:B--2---:R-:W0:Y:S02]  /*0ce0*/  LDS.64 R8, [R6] ;  /* 0x0000000006087984 */ /* 0x004e240000000a00 */
[-C--:B0-----:R-:W-:Y:S01]  /*0cf0*/  ISETP.GT.AND P0, PT, R8, R9.reuse, PT ;  /* 0x000000090800720c */ /* 0x081fe20003f04270 */
[----:B------:R-:W-:Y:S01]  /*0d00*/  IMAD.MOV.U32 R11, RZ, RZ, R8 ;  /* 0x000000ffff0b7224 */ /* 0x000fe200078e0008 */
[----:B------:R-:W-:-:S11]  /*0d10*/  MOV R10, R9 ;  /* 0x00000009000a7202 */ /* 0x000fd60000000f00 */
[----:B------:R1:W-:Y:S01]  /*0d20*/  @P0 STS.64 [R6], R10 ;  /* 0x0000000a06000388 */ /* 0x0003e20000000a00 */
[----:B------:R-:W-:Y:S01]  /*0d30*/  @P0 IMAD.MOV.U32 R9, RZ, RZ, R8 ;  /* 0x000000ffff090224 */ /* 0x000fe200078e0008 */
[----:B------:R-:W-:Y:S06]  /*0d40*/  BRA.U !UP0, `(.L_x_2) ;  /* 0x0000000108287547 */ /* 0x000fec000b800000 */
[----:B-1----:R-:W0:Y:S01]  /*0d50*/  LDS R11, [R6+0x8] ;  /* 0x00000800060b7984 */ /* 0x002e220000000800 */
[----:B------:R-:W-:Y:S01]  /*0d60*/  UISETP.NE.AND UP0, UPT, UR15, 0x2, UPT ;  /* 0x000000020f00788c */ /* 0x000fe2000bf05270 */
[----:B0-----:R-:W-:-:S13]  /*0d70*/  ISETP.GT.AND P0, PT, R9, R11, PT ;  /* 0x0000000b0900720c */ /* 0x001fda0003f04270 */
[----:B------:R-:W-:Y:S04]  /*0d80*/  @P0 STS [R6+0x8], R9 ;  /* 0x0000080906000388 */ /* 0x000fe80000000800 */
[----:B------:R0:W-:Y:S02]  /*0d90*/  @P0 STS [R6+0x4], R11 ;  /* 0x0000040b06000388 */ /* 0x0001e40000000800 */
[----:B0-----:R-:W-:Y:S01]  /*0da0*/  @P0 IMAD.MOV.U32 R11, RZ, RZ, R9 ;  /* 0x000000ffff0b0224 */ /* 0x001fe200078e0009 */
[----:B------:R-:W-:Y:S06]  /*0db0*/  BRA.U !UP0, `(.L_x_2) ;  /* 0x00000001080c7547 */ /* 0x000fec000b800000 */
[----:B------:R-:W0:Y:S02]  /*0dc0*/  LDS R10, [R6+0xc] ;  /* 0x00000c00060a7984 */ /* 0x000e240000000800 */
[----:B0-----:R-:W-:-:S13]  /*0dd0*/  ISETP.GT.AND P0, PT, R11, R10, PT ;  /* 0x0000000a0b00720c */ /* 0x001fda0003f04270 */
[----:B------:R3:W-:Y:S02]  /*0de0*/  @P0 STS.64 [R6+0x8], R10 ;  /* 0x0000080a06000388 */ /* 0x0007e40000000a00 */
.L_x_2:
[----:B------:R-:W-:Y:S02]  /*0df0*/  UIADD3 UR4, UPT, UPT, UR4, 0x1, URZ ;  /* 0x0000000104047890 */ /* 0x000fe4000fffe0ff */
[----:B------:R-:W-:Y:S02]  /*0e00*/  UIADD3 UR11, UPT, UPT, UR11, -0x1, URZ ;  /* 0xffffffff0b0b7890 */ /* 0x000fe4000fffe0ff */
[----:B------:R-:W-:-:S09]  /*0e10*/  UISETP.NE.AND UP0, UPT, UR4, UR9, UPT ;  /* 0x000000090400728c */ /* 0x000fd2000bf05270 */
[----:B------:R-:W-:Y:S05]  /*0e20*/  BRA.U UP0, `(.L_x_8) ;  /* 0xfffffff100f87547 */ /* 0x000fea000b83ffff */
.L_x_1:
[----:B------:R-:W-:Y:S05]  /*0e30*/  BSYNC.RECONVERGENT B0 ;  /* 0x0000000000007941 */ /* 0x000fea0003800200 */
.L_x_0:
[----:B------:R-:W4:Y:S01]  /*0e40*/  LDCU UR4, c[0x0][0x388] ;  /* 0x00007100ff0477ac */ /* 0x000f220008000800 */
[----:B------:R-:W-:Y:S01]  /*0e50*/  BAR.SYNC.DEFER_BLOCKING 0x0 ;  /* 0x0000000000007b1d */ /* 0x000fe20000010000 */
[----:B----4-:R-:W-:-:S13]  /*0e60*/  ISETP.GE.AND P0, PT, R0, UR4, PT ;  /* 0x0000000400007c0c */ /* 0x010fda000bf06270 */
[----:B------:R-:W-:Y:S05]  /*0e70*/  @P0 EXIT ;  /* 0x000000000000094d */ /* 0x000fea0003800000 */
[----:B0-----:R-:W0:Y:S04]  /*0e80*/  LDS R5, [R5] ;  /* 0x0000000005057984 */ /* 0x001e280000000800 */
[----:B0-----:R-:W-:Y:S01]  /*0e90*/  STG.E desc[UR12][R2.64], R5 ;  /* 0x0000000502007986 */ /* 0x001fe2000c10190c */
[----:B------:R-:W-:Y:S05]  /*0ea0*/  EXIT ;  /* 0x000000000000794d */ /* 0x000fea0003800000 */
.L_x_9:
[----:B------:R-:W-:-:S00]  /*0eb0*/  BRA `(.L_x_9) ;  /* 0xfffffffc00fc7947 */ /* 0x000fc0000383ffff */
[----:B------:R-:W-:-:S00]  /*0ec0*/  NOP ;  /* 0x0000000000007918 */ /* 0x000fc00000000000 */
        /* <DEDUP_REMOVED lines=11> */
.L_x_13:


//--------------------- .text._Z21reductionSharedKernelPiS_i --------------------------
	.section	.text._Z21reductionSharedKernelPiS_i,"ax",@progbits
	.align	128
        .global         _Z21reductionSharedKernelPiS_i
        .type           _Z21reductionSharedKernelPiS_i,@function
        .size           _Z21reductionSharedKernelPiS_i,(.L_x_14 - _Z21reductionSharedKernelPiS_i)
        .other          _Z21reductionSharedKernelPiS_i,@"STO_CUDA_ENTRY STV_DEFAULT"
_Z21reductionSharedKernelPiS_i:
.text._Z21reductionSharedKernelPiS_i:
[----:B------:R-:W-:Y:S01]  /*0000*/  LDC R1, c[0x0][0x37c] ;  /* 0x0000df00ff017b82 */ /* 0x000fe20000000800 */
[----:B------:R-:W0:Y:S01]  /*0010*/  S2R R6, SR_TID.X ;  /* 0x0000000000067919 */ /* 0x000e220000002100 */
[----:B------:R-:W0:Y:S01]  /*0020*/  LDCU UR8, c[0x0][0x360] ;  /* 0x00006c00ff0877ac */ /* 0x000e220008000800 */
[----:B------:R-:W-:Y:S01]  /*0030*/  IMAD.MOV.U32 R4, RZ, RZ, RZ ;  /* 0x000000ffff047224 */ /* 0x000fe200078e00ff */
[----:B------:R-:W0:Y:S01]  /*0040*/  S2R R7, SR_CTAID.X ;  /* 0x0000000000077919 */ /* 0x000e220000002500 */
[----:B------:R-:W1:Y:S01]  /*0050*/  LDCU UR4, c[0x0][0x390] ;  /* 0x00007200ff0477ac */ /* 0x000e620008000800 */
[----:B------:R-:W2:Y:S01]  /*0060*/  LDCU.64 UR6, c[0x0][0x358] ;  /* 0x00006b00ff0677ac */ /* 0x000ea20008000a00 */
[----:B0-----:R-:W-:-:S05]  /*0070*/  IMAD R5, R7, UR8, R6 ;  /* 0x0000000807057c24 */ /* 0x001fca000f8e0206 */
[----:B-1----:R-:W-:-:S13]  /*0080*/  ISETP.GE.AND P0, PT, R5, UR4, PT ;  /* 0x0000000405007c0c */ /* 0x002fda000bf06270 */
[----:B------:R-:W0:Y:S02]  /*0090*/  @!P0 LDC.64 R2, c[0x0][0x380] ;  /* 0x0000e000ff028b82 */ /* 0x000e240000000a00 */
[----:B0-----:R-:W-:-:S05]  /*00a0*/  @!P0 IMAD.WIDE R2, R5, 0x4, R2 ;  /* 0x0000000405028825 */ /* 0x001fca00078e0202 */
[----:B--2---:R-:W2:Y:S01]  /*00b0*/  @!P0 LDG.E R4, desc[UR6][R2.64] ;  /* 0x0000000602048981 */ /* 0x004ea2000c1e1900 */
[----:B------:R-:W0:Y:S01]  /*00c0*/  S2UR UR5, SR_CgaCtaId ;  /* 0x00000000000579c3 */ /* 0x000e220000008800 */
[----:B------:R-:W-:Y:S01]  /*00d0*/  IMAD.U32 R0, RZ, RZ, UR8 ;  /* 0x00000008ff007e24 */ /* 0x000fe2000f8e00ff */
[----:B------:R-:W-:Y:S01]  /*00e0*/  UMOV UR4, 0x400 ;  /* 0x0000040000047882 */ /* 0x000fe20000000000 */
[----:B------:R-:W-:-:S03]  /*00f0*/  ISETP.NE.AND P0, PT, R6, RZ, PT ;  /* 0x000000ff0600720c */ /* 0x000fc60003f05270 */
[----:B------:R-:W-:Y:S01]  /*0100*/  ISETP.GE.U32.AND P1, PT, R0, 0x2, PT ;  /* 0x000000020000780c */ /* 0x000fe20003f26070 */
[----:B0-----:R-:W-:-:S06]  /*0110*/  ULEA UR4, UR5, UR4, 0x18 ;  /* 0x0000000405047291 */ /* 0x001fcc000f8ec0ff */
[----:B------:R-:W-:-:S05]  /*0120*/  LEA R5, R6, UR4, 0x2 ;  /* 0x0000000406057c11 */ /* 0x000fca000f8e10ff */
[----:B--2---:R0:W-:Y:S01]  /*0130*/  STS [R5], R4 ;  /* 0x0000000405007388 */ /* 0x0041e20000000800 */
[----:B------:R-:W-:Y:S06]  /*0140*/  BAR.SYNC.DEFER_BLOCKING 0x0 ;  /* 0x0000000000007b1d */ /* 0x000fec0000010000 */
[----:B------:R-:W-:Y:S05]  /*0150*/  @!P1 BRA `(.L_x_10) ;  /* 0x00000000002c9947 */ /* 0x000fea0003800000 */
.L_x_11:
[----:B------:R-:W-:-:S04]  /*0160*/  SHF.R.U32.HI R8, RZ, 0x1, R0 ;  /* 0x00000001ff087819 */ /* 0x000fc80000011600 */
[----:B------:R-:W-:-:S13]  /*0170*/  ISETP.GE.U32.AND P1, PT, R6, R8, PT ;  /* 0x000000080600720c */ /* 0x000fda0003f26070 */
[----:B------:R-:W-:Y:S01]  /*0180*/  @!P1 LEA R2, R8, R5, 0x2 ;  /* 0x0000000508029211 */ /* 0x000fe200078e10ff */
[----:B------:R-:W-:Y:S05]  /*0190*/  @!P1 LDS R3, [R5] ;  /* 0x0000000005039984 */ /* 0x000fea0000000800 */
[----:B------:R-:W0:Y:S02]  /*01a0*/  @!P1 LDS R2, [R2] ;  /* 0x0000000002029984 */ /* 0x000e240000000800 */
[----:B0-----:R-:W-:-:S05]  /*01b0*/  @!P1 IMAD.IADD R4, R2, 0x1, R3 ;  /* 0x0000000102049824 */ /* 0x001fca00078e0203 */
[----:B------:R1:W-:Y:S01]  /*01c0*/  @!P1 STS [R5], R4 ;  /* 0x0000000405009388 */ /* 0x0003e20000000800 */
[----:B------:R-:W-:Y:S01]  /*01d0*/  BAR.SYNC.DEFER_BLOCKING 0x0 ;  /* 0x0000000000007b1d */ /* 0x000fe20000010000 */
[----:B------:R-:W-:Y:S02]  /*01e0*/  ISETP.GT.U32.AND P1, PT, R0, 0x3, PT ;  /* 0x000000030000780c */ /* 0x000fe40003f24070 */
[----:B------:R-:W-:-:S11]  /*01f0*/  MOV R0, R8 ;  /* 0x0000000800007202 */ /* 0x000fd60000000f00 */
[----:B-1----:R-:W-:Y:S05]  /*0200*/  @P1 BRA `(.L_x_11) ;  /* 0xfffffffc00d41947 */ /* 0x002fea000383ffff */
.L_x_10:
[----:B------:R-:W-:Y:S05]  /*0210*/  @P0 EXIT ;  /* 0x000000000000094d */ /* 0x000fea0003800000 */
[----:B------:R-:W1:Y:S01]  /*0220*/  S2UR UR5, SR_CgaCtaId ;  /* 0x00000000000579c3 */ /* 0x000e620000008800 */
[----:B------:R-:W-:-:S07]  /*0230*/  UMOV UR4, 0x400 ;  /* 0x0000040000047882 */ /* 0x000fce0000000000 */
[----:B------:R-:W2:Y:S01]  /*0240*/  LDC.64 R2, c[0x0][0x388] ;  /* 0x0000e200ff027b82 */ /* 0x000ea20000000a00 */
[----:B-1----:R-:W-:Y:S01]  /*0250*/  ULEA UR4, UR5, UR4, 0x18 ;  /* 0x0000000405047291 */ /* 0x002fe2000f8ec0ff */
[----:B--2---:R-:W-:-:S08]  /*0260*/  IMAD.WIDE.U32 R2, R7, 0x4, R2 ;  /* 0x0000000407027825 */ /* 0x004fd000078e0002 */
[----:B0-----:R-:W0:Y:S04]  /*0270*/  LDS R5, [UR4] ;  /* 0x00000004ff057984 */ /* 0x001e280008000800 */
[----:B0-----:R-:W-:Y:S01]  /*0280*/  STG.E desc[UR6][R2.64], R5 ;  /* 0x0000000502007986 */ /* 0x001fe2000c101906 */
[----:B------:R-:W-:Y:S05]  /*0290*/  EXIT ;  /* 0x000000000000794d */ /* 0x000fea0003800000 */
.L_x_12:
        /* <DEDUP_REMOVED lines=14> */
.L_x_14:


//--------------------- .nv.shared._Z16sortSharedKernelPii --------------------------
	.section	.nv.shared._Z16sortSharedKernelPii,"aw",@nobits
	.sectionflags	@""
	.align	16
.nv.shared._Z16sortSharedKernelPii:
	.zero		2048


//--------------------- .nv.shared.reserved.0     --------------------------
	.section	.nv.shared.reserved.0,"aw",@nobits
	.weak		__nv_reservedSMEM_offset_0_alias
	.size		__nv_reservedSMEM_offset_0_alias, 0, 64
	.other		__nv_reservedSMEM_offset_0_alias,@"STO_CUDA_RESERVED_SHARED STV_DEFAULT"
__nv_reservedSMEM_offset_0_alias:
	.zero		0
	.zero		64


//--------------------- .nv.shared._Z21reductionSharedKernelPiS_i --------------------------
	.section	.nv.shared._Z21reductionSharedKernelPiS_i,"aw",@nobits
	.sectionflags	@""
	.align	16
	.zero		1024


//--------------------- .nv.constant0._Z16sortSharedKernelPii --------------------------
	.section	.nv.constant0._Z16sortSharedKernelPii,"a",@progbits
	.sectionflags	@""
	.align	4
.nv.constant0._Z16sortSharedKernelPii:
	.zero		908


//--------------------- .nv.constant0._Z21reductionSharedKernelPiS_i --------------------------
	.section	.nv.constant0._Z21reductionSharedKernelPiS_i,"a",@progbits
	.sectionflags	@""
	.align	4
.nv.constant0._Z21reductionSharedKernelPiS_i:
	.zero		916


//--------------------- SYMBOLS --------------------------

	.type		.nv.reservedSmem.offset0,@object
	.size		.nv.reservedSmem.offset0,0x4
	.type		.nv.reservedSmem.cap,@object
	.size		.nv.reservedSmem.cap,0x4
